//
// Generated by NVIDIA NVVM Compiler
//
// Compiler Build ID: CL-36424714
// Cuda compilation tools, release 13.0, V13.0.88
// Based on NVVM 20.0.0
//

.version 9.0
.target sm_100
.address_size 64

	// .globl	_Z11MatrVectMulPiS_S_

.visible .entry _Z11MatrVectMulPiS_S_(
	.param .u64 .ptr .align 1 _Z11MatrVectMulPiS_S__param_0,
	.param .u64 .ptr .align 1 _Z11MatrVectMulPiS_S__param_1,
	.param .u64 .ptr .align 1 _Z11MatrVectMulPiS_S__param_2
)
{
	.reg .pred 	%p<3>;
	.reg .b32 	%r<38>;
	.reg .b64 	%rd<16>;

	ld.param.u64 	%rd6, [_Z11MatrVectMulPiS_S__param_0];
	ld.param.u64 	%rd7, [_Z11MatrVectMulPiS_S__param_1];
	ld.param.u64 	%rd8, [_Z11MatrVectMulPiS_S__param_2];
	mov.u32 	%r8, %ctaid.x;
	mov.u32 	%r9, %ntid.x;
	mov.u32 	%r10, %tid.x;
	mad.lo.s32 	%r35, %r8, %r9, %r10;
	setp.gt.s32 	%p1, %r35, 14999;
	@%p1 bra 	$L__BB0_3;
	cvta.to.global.u64 	%rd9, %rd6;
	mul.wide.s32 	%rd10, %r35, 4;
	add.s64 	%rd1, %rd9, %rd10;
	mov.b32 	%r36, 0;
	st.global.u32 	[%rd1], %r36;
	cvta.to.global.u64 	%rd11, %rd7;
	add.s64 	%rd2, %rd11, 240000;
	cvta.to.global.u64 	%rd12, %rd8;
	add.s64 	%rd15, %rd12, 16;
	mov.u32 	%r37, %r36;
$L__BB0_2:
	mul.wide.s32 	%rd13, %r35, 4;
	add.s64 	%rd14, %rd2, %rd13;
	ld.global.u32 	%r12, [%rd14+-240000];
	ld.global.u32 	%r13, [%rd15+-16];
	mad.lo.s32 	%r14, %r13, %r12, %r36;
	st.global.u32 	[%rd1], %r14;
	ld.global.u32 	%r15, [%rd14+-180000];
	ld.global.u32 	%r16, [%rd15+-12];
	mad.lo.s32 	%r17, %r16, %r15, %r14;
	st.global.u32 	[%rd1], %r17;
	ld.global.u32 	%r18, [%rd14+-120000];
	ld.global.u32 	%r19, [%rd15+-8];
	mad.lo.s32 	%r20, %r19, %r18, %r17;
	st.global.u32 	[%rd1], %r20;
	ld.global.u32 	%r21, [%rd14+-60000];
	ld.global.u32 	%r22, [%rd15+-4];
	mad.lo.s32 	%r23, %r22, %r21, %r20;
	st.global.u32 	[%rd1], %r23;
	ld.global.u32 	%r24, [%rd14];
	ld.global.u32 	%r25, [%rd15];
	mad.lo.s32 	%r26, %r25, %r24, %r23;
	st.global.u32 	[%rd1], %r26;
	ld.global.u32 	%r27, [%rd14+60000];
	ld.global.u32 	%r28, [%rd15+4];
	mad.lo.s32 	%r29, %r28, %r27, %r26;
	st.global.u32 	[%rd1], %r29;
	ld.global.u32 	%r30, [%rd14+120000];
	ld.global.u32 	%r31, [%rd15+8];
	mad.lo.s32 	%r32, %r31, %r30, %r29;
	st.global.u32 	[%rd1], %r32;
	ld.global.u32 	%r33, [%rd14+180000];
	ld.global.u32 	%r34, [%rd15+12];
	mad.lo.s32 	%r36, %r34, %r33, %r32;
	st.global.u32 	[%rd1], %r36;
	add.s32 	%r37, %r37, 8;
	add.s32 	%r35, %r35, 120000;
	add.s64 	%rd15, %rd15, 32;
	setp.ne.s32 	%p2, %r37, 15000;
	@%p2 bra 	$L__BB0_2;
$L__BB0_3:
	ret;

}


// ===== COMPILED SASS (sm_100) =====

	.target	sm_100

	.elftype	@"ET_EXEC"


//--------------------- .note.nv.tkinfo           --------------------------
	.section	.note.nv.tkinfo,"",@"SHT_NOTE"
	.sectionflags	@"SHF_NOTE_NV_TKINFO"
	.tkinfo
        /*0018*/ 	.word	0x00000002
        /*0030*/ 	.string	""
        /*0030*/ 	.string	"ptxas"
        /*0030*/ 	.string	"Cuda compilation tools, release 13.0, V13.0.88"
        /*0030*/ 	.string	"Build cuda_13.0.r13.0/compiler.36424714_0"
        /*0030*/ 	.string	"-arch sm_100 -m 64 "



//--------------------- .note.nv.cuinfo           --------------------------
	.section	.note.nv.cuinfo,"",@"SHT_NOTE"
	.sectionflags	@"SHF_NOTE_NV_CUINFO"
        /*0018*/ 	.short	0x0002
        /*001a*/ 	.short	0x0064
        /*001c*/ 	.short	0x0082
	.zero		2


//--------------------- .nv.info                  --------------------------
	.section	.nv.info,"",@"SHT_CUDA_INFO"
	.align	4


	//----- nvinfo : EIATTR_REGCOUNT
	.align		4
        /*0000*/ 	.byte	0x04, 0x2f
        /*0002*/ 	.short	(.L_1 - .L_0)
	.align		4
.L_0:
        /*0004*/ 	.word	index@(_Z11MatrVectMulPiS_S_)
        /*0008*/ 	.word	0x00000016


	//----- nvinfo : EIATTR_FRAME_SIZE
	.align		4
.L_1:
        /*000c*/ 	.byte	0x04, 0x11
        /*000e*/ 	.short	(.L_3 - .L_2)
	.align		4
.L_2:
        /*0010*/ 	.word	index@(_Z11MatrVectMulPiS_S_)
        /*0014*/ 	.word	0x00000000


	//----- nvinfo : EIATTR_MIN_STACK_SIZE
	.align		4
.L_3:
        /*0018*/ 	.byte	0x04, 0x12
        /*001a*/ 	.short	(.L_5 - .L_4)
	.align		4
.L_4:
        /*001c*/ 	.word	index@(_Z11MatrVectMulPiS_S_)
        /*0020*/ 	.word	0x00000000
.L_5:


//--------------------- .nv.compat                --------------------------
	.section	.nv.compat,"",@"SHT_CUDA_COMPAT_INFO"
	.align	4
        /*0000*/ 	.byte	0x02, 0x09, 0x00, 0x00, 0x02, 0x02, 0x01, 0x00, 0x02, 0x05, 0x05, 0x00, 0x03, 0x07, 0x01, 0x01
        /*0010*/ 	.byte	0x02, 0x03, 0x00, 0x00, 0x02, 0x06, 0x01, 0x00, 0x04, 0x0b, 0x08, 0x00, 0x09, 0x00, 0x00, 0x00
        /*0020*/ 	.byte	0x00, 0x00, 0x00, 0x00


//--------------------- .nv.info._Z11MatrVectMulPiS_S_ --------------------------
	.section	.nv.info._Z11MatrVectMulPiS_S_,"",@"SHT_CUDA_INFO"
	.sectionflags	@""
	.align	4


	//----- nvinfo : EIATTR_CUDA_API_VERSION
	.align		4
        /*0000*/ 	.byte	0x04, 0x37
        /*0002*/ 	.short	(.L_7 - .L_6)
.L_6:
        /*0004*/ 	.word	0x00000082


	//----- nvinfo : EIATTR_KPARAM_INFO
	.align		4
.L_7:
        /*0008*/ 	.byte	0x04, 0x17
        /*000a*/ 	.short	(.L_9 - .L_8)
.L_8:
        /*000c*/ 	.word	0x00000000
        /*0010*/ 	.short	0x0002
        /*0012*/ 	.short	0x0010
        /*0014*/ 	.byte	0x00, 0xf5, 0x21, 0x00


	//----- nvinfo : EIATTR_KPARAM_INFO
	.align		4
.L_9:
        /*0018*/ 	.byte	0x04, 0x17
        /*001a*/ 	.short	(.L_11 - .L_10)
.L_10:
        /*001c*/ 	.word	0x00000000
        /*0020*/ 	.short	0x0001
        /*0022*/ 	.short	0x0008
        /*0024*/ 	.byte	0x00, 0xf5, 0x21, 0x00


	//----- nvinfo : EIATTR_KPARAM_INFO
	.align		4
.L_11:
        /*0028*/ 	.byte	0x04, 0x17
        /*002a*/ 	.short	(.L_13 - .L_12)
.L_12:
        /*002c*/ 	.word	0x00000000
        /*0030*/ 	.short	0x0000
        /*0032*/ 	.short	0x0000
        /*0034*/ 	.byte	0x00, 0xf5, 0x21, 0x00


	//----- nvinfo : EIATTR_SPARSE_MMA_MASK
	.align		4
.L_13:
        /*0038*/ 	.byte	0x03, 0x50
        /*003a*/ 	.short	0x0000


	//----- nvinfo : EIATTR_MAXREG_COUNT
	.align		4
        /*003c*/ 	.byte	0x03, 0x1b
        /*003e*/ 	.short	0x00ff


	//----- nvinfo : EIATTR_MERCURY_ISA_VERSION
	.align		4
        /*0040*/ 	.byte	0x03, 0x5f
        /*0042*/ 	.short	0x0101


	//----- nvinfo : EIATTR_VRC_CTA_INIT_COUNT
	.align		4
        /*0044*/ 	.byte	0x02, 0x4a
	.zero		1
	.zero		1


	//----- nvinfo : EIATTR_EXIT_INSTR_OFFSETS
	.align		4
        /*0048*/ 	.byte	0x04, 0x1c
        /*004a*/ 	.short	(.L_15 - .L_14)


	//   ....[0]....
.L_14:
        /*004c*/ 	.word	0x00000060


	//   ....[1]....
        /*0050*/ 	.word	0x00000c80


	//----- nvinfo : EIATTR_CBANK_PARAM_SIZE
	.align		4
.L_15:
        /*0054*/ 	.byte	0x03, 0x19
        /*0056*/ 	.short	0x0018


	//----- nvinfo : EIATTR_PARAM_CBANK
	.align		4
        /*0058*/ 	.byte	0x04, 0x0a
        /*005a*/ 	.short	(.L_17 - .L_16)
	.align		4
.L_16:
        /*005c*/ 	.word	index@(.nv.constant0._Z11MatrVectMulPiS_S_)
        /*0060*/ 	.short	0x0380
        /*0062*/ 	.short	0x0018


	//----- nvinfo : EIATTR_SW_WAR
	.align		4
.L_17:
        /*0064*/ 	.byte	0x04, 0x36
        /*0066*/ 	.short	(.L_19 - .L_18)
.L_18:
        /*0068*/ 	.word	0x00000008
.L_19:


//--------------------- .nv.callgraph             --------------------------
	.section	.nv.callgraph,"",@"SHT_CUDA_CALLGRAPH"
	.align	4
	.sectionentsize	8
	.align		4
        /*0000*/ 	.word	0x00000000
	.align		4
        /*0004*/ 	.word	0xffffffff
	.align		4
        /*0008*/ 	.word	0x00000000
	.align		4
        /*000c*/ 	.word	0xfffffffe
	.align		4
        /*0010*/ 	.word	0x00000000
	.align		4
        /*0014*/ 	.word	0xfffffffd
	.align		4
        /*0018*/ 	.word	0x00000000
	.align		4
        /*001c*/ 	.word	0xfffffffc


//--------------------- .text._Z11MatrVectMulPiS_S_ --------------------------
	.section	.text._Z11MatrVectMulPiS_S_,"ax",@progbits
	.align	128
        .global         _Z11MatrVectMulPiS_S_
        .type           _Z11MatrVectMulPiS_S_,@function
        .size           _Z11MatrVectMulPiS_S_,(.L_x_2 - _Z11MatrVectMulPiS_S_)
        .other          _Z11MatrVectMulPiS_S_,@"STO_CUDA_ENTRY STV_DEFAULT"
_Z11MatrVectMulPiS_S_:
.text._Z11MatrVectMulPiS_S_:
[----:B------:R-:W-:Y:S01]  /*0000*/  LDC R1, c[0x0][0x37c] ;  /* 0x0000df00ff017b82 */ /* 0x000fe20000000800 */
[----:B------:R-:W0:Y:S07]  /*0010*/  S2R R0, SR_TID.X ;  /* 0x0000000000007919 */ /* 0x000e2e0000002100 */
[----:B------:R-:W0:Y:S08]  /*0020*/  S2UR UR4, SR_CTAID.X ;  /* 0x00000000000479c3 */ /* 0x000e300000002500 */
[----:B------:R-:W0:Y:S02]  /*0030*/  LDC R9, c[0x0][0x360] ;  /* 0x0000d800ff097b82 */ /* 0x000e240000000800 */
[----:B0-----:R-:W-:-:S05]  /*0040*/  IMAD R9, R9, UR4, R0 ;  /* 0x0000000409097c24 */ /* 0x001fca000f8e0200 */
[----:B------:R-:W-:-:S13]  /*0050*/  ISETP.GT.AND P0, PT, R9, 0x3a97, PT ;  /* 0x00003a970900780c */ /* 0x000fda0003f04270 */
[----:B------:R-:W-:Y:S05]  /*0060*/  @P0 EXIT ;  /* 0x000000000000094d */ /* 0x000fea0003800000 */
[----:B------:R-:W0:Y:S01]  /*0070*/  LDC.64 R2, c[0x0][0x380] ;  /* 0x0000e000ff027b82 */ /* 0x000e220000000a00 */
[----:B------:R-:W1:Y:S01]  /*0080*/  LDCU.64 UR8, c[0x0][0x358] ;  /* 0x00006b00ff0877ac */ /* 0x000e620008000a00 */
[----:B------:R-:W-:Y:S01]  /*0090*/  HFMA2 R13, -RZ, RZ, 0, 0 ;  /* 0x00000000ff0d7431 */ /* 0x000fe200000001ff */
[----:B------:R-:W2:Y:S01]  /*00a0*/  LDCU.64 UR6, c[0x0][0x388] ;  /* 0x00007100ff0677ac */ /* 0x000ea20008000a00 */
[----:B------:R-:W3:Y:S01]  /*00b0*/  LDCU.64 UR4, c[0x0][0x390] ;  /* 0x00007200ff0477ac */ /* 0x000ee20008000a00 */
[----:B--2---:R-:W-:Y:S01]  /*00c0*/  UIADD3 UR6, UP0, UPT, UR6, 0x3a980, URZ ;  /* 0x0003a98006067890 */ /* 0x004fe2000ff1e0ff */
[----:B0-----:R-:W-:Y:S01]  /*00d0*/  IMAD.WIDE R2, R9, 0x4, R2 ;  /* 0x0000000409027825 */ /* 0x001fe200078e0202 */
[----:B---3--:R-:W-:-:S04]  /*00e0*/  UIADD3 UR4, UP1, UPT, UR4, 0x10, URZ ;  /* 0x0000001004047890 */ /* 0x008fc8000ff3e0ff */
[----:B-1----:R0:W-:Y:S01]  /*00f0*/  STG.E desc[UR8][R2.64], RZ ;  /* 0x000000ff02007986 */ /* 0x0021e2000c101908 */
[----:B------:R-:W-:Y:S01]  /*0100*/  UIADD3.X UR7, UPT, UPT, URZ, UR7, URZ, UP0, !UPT ;  /* 0x00000007ff077290 */ /* 0x000fe200087fe4ff */
[----:B------:R-:W-:Y:S01]  /*0110*/  MOV R6, UR6 ;  /* 0x0000000600067c02 */ /* 0x000fe20008000f00 */
[----:B------:R-:W-:Y:S01]  /*0120*/  UIADD3.X UR5, UPT, UPT, URZ, UR5, URZ, UP1, !UPT ;  /* 0x00000005ff057290 */ /* 0x000fe20008ffe4ff */
[----:B------:R-:W-:Y:S01]  /*0130*/  MOV R0, UR4 ;  /* 0x0000000400007c02 */ /* 0x000fe20008000f00 */
[----:B------:R-:W-:Y:S02]  /*0140*/  UMOV UR4, URZ ;  /* 0x000000ff00047c82 */ /* 0x000fe40008000000 */
[----:B------:R-:W-:Y:S02]  /*0150*/  MOV R7, UR7 ;  /* 0x0000000700077c02 */ /* 0x000fe40008000f00 */
[----:B------:R-:W-:-:S07]  /*0160*/  MOV R17, UR5 ;  /* 0x0000000500117c02 */ /* 0x000fce0008000f00 */
.L_x_0:
[----:B------:R-:W-:Y:S01]  /*0170*/  IMAD.WIDE R10, R9, 0x4, R6 ;  /* 0x00000004090a7825 */ /* 0x000fe200078e0206 */
[----:B------:R-:W-:Y:S02]  /*0180*/  MOV R4, R0 ;  /* 0x0000000000047202 */ /* 0x000fe40000000f00 */
[----:B------:R-:W-:Y:S02]  /*0190*/  MOV R5, R17 ;  /* 0x0000001100057202 */ /* 0x000fe40000000f00 */
[----:B------:R-:W2:Y:S04]  /*01a0*/  LDG.E R0, desc[UR8][R10.64+-0x3a980] ;  /* 0xfc5680080a007981 */ /* 0x000ea8000c1e1900 */
[----:B------:R-:W2:Y:S02]  /*01b0*/  LDG.E R8, desc[UR8][R4.64+-0x10] ;  /* 0xfffff00804087981 */ /* 0x000ea4000c1e1900 */
[----:B-12---:R-:W-:-:S05]  /*01c0*/  IMAD R13, R0, R8, R13 ;  /* 0x00000008000d7224 */ /* 0x006fca00078e020d */
[----:B------:R1:W-:Y:S04]  /*01d0*/  STG.E desc[UR8][R2.64], R13 ;  /* 0x0000000d02007986 */ /* 0x0003e8000c101908 */
[----:B------:R-:W2:Y:S04]  /*01e0*/  LDG.E R0, desc[UR8][R10.64+-0x2bf20] ;  /* 0xfd40e0080a007981 */ /* 0x000ea8000c1e1900 */
[----:B------:R-:W2:Y:S02]  /*01f0*/  LDG.E R8, desc[UR8][R4.64+-0xc] ;  /* 0xfffff40804087981 */ /* 0x000ea4000c1e1900 */
[----:B--2---:R-:W-:-:S05]  /*0200*/  IMAD R15, R0, R8, R13 ;  /* 0x00000008000f7224 */ /* 0x004fca00078e020d */
[----:B------:R2:W-:Y:S04]  /*0210*/  STG.E desc[UR8][R2.64], R15 ;  /* 0x0000000f02007986 */ /* 0x0005e8000c101908 */
[----:B------:R-:W3:Y:S04]  /*0220*/  LDG.E R0, desc[UR8][R10.64+-0x1d4c0] ;  /* 0xfe2b40080a007981 */ /* 0x000ee8000c1e1900 */
[----:B------:R-:W3:Y:S02]  /*0230*/  LDG.E R8, desc[UR8][R4.64+-0x8] ;  /* 0xfffff80804087981 */ /* 0x000ee4000c1e1900 */
[----:B---3--:R-:W-:-:S05]  /*0240*/  IMAD R17, R0, R8, R15 ;  /* 0x0000000800117224 */ /* 0x008fca00078e020f */
[----:B------:R3:W-:Y:S04]  /*0250*/  STG.E desc[UR8][R2.64], R17 ;  /* 0x0000001102007986 */ /* 0x0007e8000c101908 */
[----:B------:R-:W1:Y:S04]  /*0260*/  LDG.E R0, desc[UR8][R10.64+-0xea60] ;  /* 0xff15a0080a007981 */ /* 0x000e68000c1e1900 */
[----:B------:R-:W1:Y:S02]  /*0270*/  LDG.E R8, desc[UR8][R4.64+-0x4] ;  /* 0xfffffc0804087981 */ /* 0x000e64000c1e1900 */
[----:B-1----:R-:W-:-:S05]  /*0280*/  IMAD R13, R0, R8, R17 ;  /* 0x00000008000d7224 */ /* 0x002fca00078e0211 */
        /* <DEDUP_REMOVED lines=9> */
[----:B------:R-:W4:Y:S04]  /*0320*/  LDG.E R0, desc[UR8][R10.64+0x1d4c0] ;  /* 0x01d4c0080a007981 */ /* 0x000f28000c1e1900 */
[----:B------:R-:W4:Y:S02]  /*0330*/  LDG.E R8, desc[UR8][R4.64+0x8] ;  /* 0x0000080804087981 */ /* 0x000f24000c1e1900 */
[----:B----4-:R-:W-:-:S05]  /*0340*/  IMAD R19, R0, R8, R17 ;  /* 0x0000000800137224 */ /* 0x010fca00078e0211 */
[----:B------:R-:W-:Y:S04]  /*0350*/  STG.E desc[UR8][R2.64], R19 ;  /* 0x0000001302007986 */ /* 0x000fe8000c101908 */
[----:B------:R-:W2:Y:S04]  /*0360*/  LDG.E R0, desc[UR8][R10.64+0x2bf20] ;  /* 0x02bf20080a007981 */ /* 0x000ea8000c1e1900 */
[----:B------:R-:W2:Y:S01]  /*0370*/  LDG.E R8, desc[UR8][R4.64+0xc] ;  /* 0x00000c0804087981 */ /* 0x000ea2000c1e1900 */
[----:B-1----:R-:W-:-:S05]  /*0380*/  IADD3 R13, PT, PT, R9, 0x1d4c0, RZ ;  /* 0x0001d4c0090d7810 */ /* 0x002fca0007ffe0ff */
[----:B------:R-:W-:-:S04]  /*0390*/  IMAD.WIDE R12, R13, 0x4, R6 ;  /* 0x000000040d0c7825 */ /* 0x000fc800078e0206 */
[----:B--2---:R-:W-:-:S05]  /*03a0*/  IMAD R15, R0, R8, R19 ;  /* 0x00000008000f7224 */ /* 0x004fca00078e0213 */
[----:B------:R1:W-:Y:S04]  /*03b0*/  STG.E desc[UR8][R2.64], R15 ;  /* 0x0000000f02007986 */ /* 0x0003e8000c101908 */
[----:B------:R-:W3:Y:S04]  /*03c0*/  LDG.E R8, desc[UR8][R4.64+0x10] ;  /* 0x0000100804087981 */ /* 0x000ee8000c1e1900 */
[----:B------:R-:W3:Y:S02]  /*03d0*/  LDG.E R0, desc[UR8][R12.64+-0x3a980] ;  /* 0xfc5680080c007981 */ /* 0x000ee4000c1e1900 */
[----:B---3--:R-:W-:-:S05]  /*03e0*/  IMAD R17, R0, R8, R15 ;  /* 0x0000000800117224 */ /* 0x008fca00078e020f */
        /* <DEDUP_REMOVED lines=25> */
[----:B------:R-:W4:Y:S04]  /*0580*/  LDG.E R0, desc[UR8][R12.64+0x2bf20] ;  /* 0x02bf20080c007981 */ /* 0x000f28000c1e1900 */
[----:B------:R-:W4:Y:S01]  /*0590*/  LDG.E R8, desc[UR8][R4.64+0x2c] ;  /* 0x00002c0804087981 */ /* 0x000f22000c1e1900 */
[----:B---3--:R-:W-:-:S05]  /*05a0*/  IADD3 R11, PT, PT, R9, 0x3a980, RZ ;  /* 0x0003a980090b7810 */ /* 0x008fca0007ffe0ff */
[----:B------:R-:W-:-:S04]  /*05b0*/  IMAD.WIDE R10, R11, 0x4, R6 ;  /* 0x000000040b0a7825 */ /* 0x000fc800078e0206 */
[----:B----4-:R-:W-:-:S05]  /*05c0*/  IMAD R19, R0, R8, R17 ;  /* 0x0000000800137224 */ /* 0x010fca00078e0211 */
[----:B------:R-:W-:Y:S04]  /*05d0*/  STG.E desc[UR8][R2.64], R19 ;  /* 0x0000001302007986 */ /* 0x000fe8000c101908 */
[----:B------:R-:W1:Y:S04]  /*05e0*/  LDG.E R8, desc[UR8][R4.64+0x30] ;  /* 0x0000300804087981 */ /* 0x000e68000c1e1900 */
[----:B------:R-:W1:Y:S02]  /*05f0*/  LDG.E R0, desc[UR8][R10.64+-0x3a980] ;  /* 0xfc5680080a007981 */ /* 0x000e64000c1e1900 */
[----:B-1----:R-:W-:-:S05]  /*0600*/  IMAD R15, R0, R8, R19 ;  /* 0x00000008000f7224 */ /* 0x002fca00078e0213 */
[----:B------:R1:W-:Y:S04]  /*0610*/  STG.E desc[UR8][R2.64], R15 ;  /* 0x0000000f02007986 */ /* 0x0003e8000c101908 */
[----:B------:R-:W3:Y:S04]  /*0620*/  LDG.E R0, desc[UR8][R10.64+-0x2bf20] ;  /* 0xfd40e0080a007981 */ /* 0x000ee8000c1e1900 */
[----:B------:R-:W3:Y:S02]  /*0630*/  LDG.E R8, desc[UR8][R4.64+0x34] ;  /* 0x0000340804087981 */ /* 0x000ee4000c1e1900 */
[----:B---3--:R-:W-:-:S05]  /*0640*/  IMAD R13, R0, R8, R15 ;  /* 0x00000008000d7224 */ /* 0x008fca00078e020f */
[----:B------:R3:W-:Y:S04]  /*0650*/  STG.E desc[UR8][R2.64], R13 ;  /* 0x0000000d02007986 */ /* 0x0007e8000c101908 */
[----:B------:R-:W2:Y:S04]  /*0660*/  LDG.E R0, desc[UR8][R10.64+-0x1d4c0] ;  /* 0xfe2b40080a007981 */ /* 0x000ea8000c1e1900 */
[----:B------:R-:W2:Y:S02]  /*0670*/  LDG.E R8, desc[UR8][R4.64+0x38] ;  /* 0x0000380804087981 */ /* 0x000ea4000c1e1900 */
[----:B--2---:R-:W-:-:S05]  /*0680*/  IMAD R17, R0, R8, R13 ;  /* 0x0000000800117224 */ /* 0x004fca00078e020d */
[----:B------:R2:W-:Y:S04]  /*0690*/  STG.E desc[UR8][R2.64], R17 ;  /* 0x0000001102007986 */ /* 0x0005e8000c101908 */
        /* <DEDUP_REMOVED lines=16> */
[----:B------:R-:W4:Y:S04]  /*07a0*/  LDG.E R0, desc[UR8][R10.64+0x2bf20] ;  /* 0x02bf20080a007981 */ /* 0x000f28000c1e1900 */
[----:B------:R-:W4:Y:S01]  /*07b0*/  LDG.E R8, desc[UR8][R4.64+0x4c] ;  /* 0x00004c0804087981 */ /* 0x000f22000c1e1900 */
[----:B---3--:R-:W-:-:S05]  /*07c0*/  IADD3 R13, PT, PT, R9, 0x57e40, RZ ;  /* 0x00057e40090d7810 */ /* 0x008fca0007ffe0ff */
[----:B------:R-:W-:-:S04]  /*07d0*/  IMAD.WIDE R12, R13, 0x4, R6 ;  /* 0x000000040d0c7825 */ /* 0x000fc800078e0206 */
[----:B----4-:R-:W-:-:S05]  /*07e0*/  IMAD R19, R0, R8, R15 ;  /* 0x0000000800137224 */ /* 0x010fca00078e020f */
[----:B------:R-:W-:Y:S04]  /*07f0*/  STG.E desc[UR8][R2.64], R19 ;  /* 0x0000001302007986 */ /* 0x000fe8000c101908 */
        /* <DEDUP_REMOVED lines=34> */
[----:B-1----:R-:W3:Y:S04]  /*0a20*/  LDG.E R15, desc[UR8][R4.64+0x70] ;  /* 0x00007008040f7981 */ /* 0x002ee8000c1e1900 */
[----:B------:R-:W3:Y:S02]  /*0a30*/  LDG.E R0, desc[UR8][R10.64+-0x3a980] ;  /* 0xfc5680080a007981 */ /* 0x000ee4000c1e1900 */
[----:B---3--:R-:W-:-:S05]  /*0a40*/  IMAD R15, R0, R15, R19 ;  /* 0x0000000f000f7224 */ /* 0x008fca00078e0213 */
        /* <DEDUP_REMOVED lines=26> */
[----:B------:R-:W3:Y:S01]  /*0bf0*/  LDG.E R8, desc[UR8][R4.64+0x8c] ;  /* 0x00008c0804087981 */ /* 0x000ee2000c1e1900 */
[----:B------:R-:W-:-:S04]  /*0c00*/  UIADD3 UR4, UPT, UPT, UR4, 0x28, URZ ;  /* 0x0000002804047890 */ /* 0x000fc8000fffe0ff */
[----:B------:R-:W-:Y:S01]  /*0c10*/  UISETP.NE.AND UP0, UPT, UR4, 0x3a98, UPT ;  /* 0x00003a980400788c */ /* 0x000fe2000bf05270 */
[----:B------:R-:W-:Y:S01]  /*0c20*/  IADD3 R9, PT, PT, R9, 0x927c0, RZ ;  /* 0x000927c009097810 */ /* 0x000fe20007ffe0ff */
[----:B---3--:R-:W-:-:S05]  /*0c30*/  IMAD R13, R0, R8, R15 ;  /* 0x00000008000d7224 */ /* 0x008fca00078e020f */
[----:B------:R1:W-:Y:S01]  /*0c40*/  STG.E desc[UR8][R2.64], R13 ;  /* 0x0000000d02007986 */ /* 0x0003e2000c101908 */
[----:B------:R-:W-:-:S04]  /*0c50*/  IADD3 R0, P0, PT, R4, 0xa0, RZ ;  /* 0x000000a004007810 */ /* 0x000fc80007f1e0ff */
[----:B--2---:R-:W-:Y:S01]  /*0c60*/  IADD3.X R17, PT, PT, RZ, R5, RZ, P0, !PT ;  /* 0x00000005ff117210 */ /* 0x004fe200007fe4ff */
[----:B------:R-:W-:Y:S08]  /*0c70*/  BRA.U UP0, `(.L_x_0) ;  /* 0xfffffff5003c7547 */ /* 0x000ff0000b83ffff */
[----:B------:R-:W-:Y:S05]  /*0c80*/  EXIT ;  /* 0x000000000000794d */ /* 0x000fea0003800000 */
.L_x_1:
[----:B------:R-:W-:-:S00]  /*0c90*/  BRA `(.L_x_1) ;  /* 0xfffffffc00fc7947 */ /* 0x000fc0000383ffff */
[----:B------:R-:W-:-:S00]  /*0ca0*/  NOP ;  /* 0x0000000000007918 */ /* 0x000fc00000000000 */
        /* <DEDUP_REMOVED lines=13> */
.L_x_2:


//--------------------- .nv.shared.reserved.0     --------------------------
	.section	.nv.shared.reserved.0,"aw",@nobits
	.weak		__nv_reservedSMEM_offset_0_alias
	.size		__nv_reservedSMEM_offset_0_alias, 0, 64
	.other		__nv_reservedSMEM_offset_0_alias,@"STO_CUDA_RESERVED_SHARED STV_DEFAULT"
__nv_reservedSMEM_offset_0_alias:
	.zero		0
	.zero		64


//--------------------- .nv.constant0._Z11MatrVectMulPiS_S_ --------------------------
	.section	.nv.constant0._Z11MatrVectMulPiS_S_,"a",@progbits
	.sectionflags	@""
	.align	4
.nv.constant0._Z11MatrVectMulPiS_S_:
	.zero		920


//--------------------- SYMBOLS --------------------------

	.type		.nv.reservedSmem.offset0,@object
	.size		.nv.reservedSmem.offset0,0x4
